//
// Generated by NVIDIA NVVM Compiler
//
// Compiler Build ID: CL-36424714
// Cuda compilation tools, release 13.0, V13.0.88
// Based on NVVM 20.0.0
//

.version 9.0
.target sm_100
.address_size 64

	// .globl	_Z34naive_array_sum_parallel_reductionPdS_i

.visible .entry _Z34naive_array_sum_parallel_reductionPdS_i(
	.param .u64 .ptr .align 1 _Z34naive_array_sum_parallel_reductionPdS_i_param_0,
	.param .u64 .ptr .align 1 _Z34naive_array_sum_parallel_reductionPdS_i_param_1,
	.param .u32 _Z34naive_array_sum_parallel_reductionPdS_i_param_2
)
{
	.reg .pred 	%p<5>;
	.reg .b32 	%r<9>;
	.reg .b64 	%rd<9>;
	.reg .b64 	%fd<5>;

	ld.param.u64 	%rd4, [_Z34naive_array_sum_parallel_reductionPdS_i_param_0];
	ld.param.u64 	%rd3, [_Z34naive_array_sum_parallel_reductionPdS_i_param_1];
	ld.param.u32 	%r8, [_Z34naive_array_sum_parallel_reductionPdS_i_param_2];
	cvta.to.global.u64 	%rd1, %rd4;
	mov.u32 	%r5, %ctaid.x;
	mov.u32 	%r6, %ntid.x;
	mov.u32 	%r7, %tid.x;
	mad.lo.s32 	%r1, %r5, %r6, %r7;
	setp.lt.s32 	%p1, %r8, 2;
	@%p1 bra 	$L__BB0_5;
	mul.wide.s32 	%rd5, %r1, 8;
	add.s64 	%rd2, %rd1, %rd5;
$L__BB0_2:
	shr.u32 	%r3, %r8, 1;
	setp.ge.s32 	%p2, %r1, %r3;
	@%p2 bra 	$L__BB0_4;
	mul.wide.u32 	%rd6, %r3, 8;
	add.s64 	%rd7, %rd2, %rd6;
	ld.global.f64 	%fd1, [%rd7];
	ld.global.f64 	%fd2, [%rd2];
	add.f64 	%fd3, %fd1, %fd2;
	st.global.f64 	[%rd2], %fd3;
$L__BB0_4:
	bar.sync 	0;
	setp.gt.u32 	%p3, %r8, 3;
	mov.u32 	%r8, %r3;
	@%p3 bra 	$L__BB0_2;
$L__BB0_5:
	setp.ne.s32 	%p4, %r1, 0;
	@%p4 bra 	$L__BB0_7;
	ld.global.f64 	%fd4, [%rd1];
	cvta.to.global.u64 	%rd8, %rd3;
	st.global.f64 	[%rd8], %fd4;
$L__BB0_7:
	ret;

}


// ===== COMPILED SASS (sm_100) =====

	.target	sm_100

	.elftype	@"ET_EXEC"


//--------------------- .note.nv.tkinfo           --------------------------
	.section	.note.nv.tkinfo,"",@"SHT_NOTE"
	.sectionflags	@"SHF_NOTE_NV_TKINFO"
	.tkinfo
        /*0018*/ 	.word	0x00000002
        /*0030*/ 	.string	""
        /*0030*/ 	.string	"ptxas"
        /*0030*/ 	.string	"Cuda compilation tools, release 13.0, V13.0.88"
        /*0030*/ 	.string	"Build cuda_13.0.r13.0/compiler.36424714_0"
        /*0030*/ 	.string	"-arch sm_100 -m 64 "



//--------------------- .note.nv.cuinfo           --------------------------
	.section	.note.nv.cuinfo,"",@"SHT_NOTE"
	.sectionflags	@"SHF_NOTE_NV_CUINFO"
        /*0018*/ 	.short	0x0002
        /*001a*/ 	.short	0x0064
        /*001c*/ 	.short	0x0082
	.zero		2


//--------------------- .nv.info                  --------------------------
	.section	.nv.info,"",@"SHT_CUDA_INFO"
	.align	4


	//----- nvinfo : EIATTR_REGCOUNT
	.align		4
        /*0000*/ 	.byte	0x04, 0x2f
        /*0002*/ 	.short	(.L_1 - .L_0)
	.align		4
.L_0:
        /*0004*/ 	.word	index@(_Z34naive_array_sum_parallel_reductionPdS_i)
        /*0008*/ 	.word	0x0000000c


	//----- nvinfo : EIATTR_FRAME_SIZE
	.align		4
.L_1:
        /*000c*/ 	.byte	0x04, 0x11
        /*000e*/ 	.short	(.L_3 - .L_2)
	.align		4
.L_2:
        /*0010*/ 	.word	index@(_Z34naive_array_sum_parallel_reductionPdS_i)
        /*0014*/ 	.word	0x00000000


	//----- nvinfo : EIATTR_MIN_STACK_SIZE
	.align		4
.L_3:
        /*0018*/ 	.byte	0x04, 0x12
        /*001a*/ 	.short	(.L_5 - .L_4)
	.align		4
.L_4:
        /*001c*/ 	.word	index@(_Z34naive_array_sum_parallel_reductionPdS_i)
        /*0020*/ 	.word	0x00000000
.L_5:


//--------------------- .nv.compat                --------------------------
	.section	.nv.compat,"",@"SHT_CUDA_COMPAT_INFO"
	.align	4
        /*0000*/ 	.byte	0x02, 0x09, 0x00, 0x00, 0x02, 0x02, 0x01, 0x00, 0x02, 0x05, 0x05, 0x00, 0x03, 0x07, 0x01, 0x01
        /*0010*/ 	.byte	0x02, 0x03, 0x00, 0x00, 0x02, 0x06, 0x01, 0x00, 0x04, 0x0b, 0x08, 0x00, 0x01, 0x00, 0x00, 0x00
        /*0020*/ 	.byte	0x00, 0x00, 0x00, 0x00


//--------------------- .nv.info._Z34naive_array_sum_parallel_reductionPdS_i --------------------------
	.section	.nv.info._Z34naive_array_sum_parallel_reductionPdS_i,"",@"SHT_CUDA_INFO"
	.sectionflags	@""
	.align	4


	//----- nvinfo : EIATTR_CUDA_API_VERSION
	.align		4
        /*0000*/ 	.byte	0x04, 0x37
        /*0002*/ 	.short	(.L_7 - .L_6)
.L_6:
        /*0004*/ 	.word	0x00000082


	//----- nvinfo : EIATTR_KPARAM_INFO
	.align		4
.L_7:
        /*0008*/ 	.byte	0x04, 0x17
        /*000a*/ 	.short	(.L_9 - .L_8)
.L_8:
        /*000c*/ 	.word	0x00000000
        /*0010*/ 	.short	0x0002
        /*0012*/ 	.short	0x0010
        /*0014*/ 	.byte	0x00, 0xf0, 0x11, 0x00


	//----- nvinfo : EIATTR_KPARAM_INFO
	.align		4
.L_9:
        /*0018*/ 	.byte	0x04, 0x17
        /*001a*/ 	.short	(.L_11 - .L_10)
.L_10:
        /*001c*/ 	.word	0x00000000
        /*0020*/ 	.short	0x0001
        /*0022*/ 	.short	0x0008
        /*0024*/ 	.byte	0x00, 0xf5, 0x21, 0x00


	//----- nvinfo : EIATTR_KPARAM_INFO
	.align		4
.L_11:
        /*0028*/ 	.byte	0x04, 0x17
        /*002a*/ 	.short	(.L_13 - .L_12)
.L_12:
        /*002c*/ 	.word	0x00000000
        /*0030*/ 	.short	0x0000
        /*0032*/ 	.short	0x0000
        /*0034*/ 	.byte	0x00, 0xf5, 0x21, 0x00


	//----- nvinfo : EIATTR_SPARSE_MMA_MASK
	.align		4
.L_13:
        /*0038*/ 	.byte	0x03, 0x50
        /*003a*/ 	.short	0x0000


	//----- nvinfo : EIATTR_MAXREG_COUNT
	.align		4
        /*003c*/ 	.byte	0x03, 0x1b
        /*003e*/ 	.short	0x00ff


	//----- nvinfo : EIATTR_NUM_BARRIERS
	.align		4
        /*0040*/ 	.byte	0x02, 0x4c
        /*0042*/ 	.byte	0x01
	.zero		1


	//----- nvinfo : EIATTR_MERCURY_ISA_VERSION
	.align		4
        /*0044*/ 	.byte	0x03, 0x5f
        /*0046*/ 	.short	0x0101


	//----- nvinfo : EIATTR_VRC_CTA_INIT_COUNT
	.align		4
        /*0048*/ 	.byte	0x02, 0x4a
	.zero		1
	.zero		1


	//----- nvinfo : EIATTR_EXIT_INSTR_OFFSETS
	.align		4
        /*004c*/ 	.byte	0x04, 0x1c
        /*004e*/ 	.short	(.L_15 - .L_14)


	//   ....[0]....
.L_14:
        /*0050*/ 	.word	0x000001c0


	//   ....[1]....
        /*0054*/ 	.word	0x00000210


	//----- nvinfo : EIATTR_CRS_STACK_SIZE
	.align		4
.L_15:
        /*0058*/ 	.byte	0x04, 0x1e
        /*005a*/ 	.short	(.L_17 - .L_16)
.L_16:
        /*005c*/ 	.word	0x00000000


	//----- nvinfo : EIATTR_CBANK_PARAM_SIZE
	.align		4
.L_17:
        /*0060*/ 	.byte	0x03, 0x19
        /*0062*/ 	.short	0x0014


	//----- nvinfo : EIATTR_PARAM_CBANK
	.align		4
        /*0064*/ 	.byte	0x04, 0x0a
        /*0066*/ 	.short	(.L_19 - .L_18)
	.align		4
.L_18:
        /*0068*/ 	.word	index@(.nv.constant0._Z34naive_array_sum_parallel_reductionPdS_i)
        /*006c*/ 	.short	0x0380
        /*006e*/ 	.short	0x0014


	//----- nvinfo : EIATTR_SW_WAR
	.align		4
.L_19:
        /*0070*/ 	.byte	0x04, 0x36
        /*0072*/ 	.short	(.L_21 - .L_20)
.L_20:
        /*0074*/ 	.word	0x00000008
.L_21:


//--------------------- .nv.callgraph             --------------------------
	.section	.nv.callgraph,"",@"SHT_CUDA_CALLGRAPH"
	.align	4
	.sectionentsize	8
	.align		4
        /*0000*/ 	.word	0x00000000
	.align		4
        /*0004*/ 	.word	0xffffffff
	.align		4
        /*0008*/ 	.word	0x00000000
	.align		4
        /*000c*/ 	.word	0xfffffffe
	.align		4
        /*0010*/ 	.word	0x00000000
	.align		4
        /*0014*/ 	.word	0xfffffffd
	.align		4
        /*0018*/ 	.word	0x00000000
	.align		4
        /*001c*/ 	.word	0xfffffffc


//--------------------- .text._Z34naive_array_sum_parallel_reductionPdS_i --------------------------
	.section	.text._Z34naive_array_sum_parallel_reductionPdS_i,"ax",@progbits
	.align	128
        .global         _Z34naive_array_sum_parallel_reductionPdS_i
        .type           _Z34naive_array_sum_parallel_reductionPdS_i,@function
        .size           _Z34naive_array_sum_parallel_reductionPdS_i,(.L_x_5 - _Z34naive_array_sum_parallel_reductionPdS_i)
        .other          _Z34naive_array_sum_parallel_reductionPdS_i,@"STO_CUDA_ENTRY STV_DEFAULT"
_Z34naive_array_sum_parallel_reductionPdS_i:
.text._Z34naive_array_sum_parallel_reductionPdS_i:
[----:B------:R-:W-:Y:S01]  /*0000*/  LDC R1, c[0x0][0x37c] ;  /* 0x0000df00ff017b82 */ /* 0x000fe20000000800 */
[----:B------:R-:W0:Y:S01]  /*0010*/  S2R R0, SR_TID.X ;  /* 0x0000000000007919 */ /* 0x000e220000002100 */
[----:B------:R-:W1:Y:S06]  /*0020*/  LDCU UR7, c[0x0][0x390] ;  /* 0x00007200ff0777ac */ /* 0x000e6c0008000800 */
[----:B------:R-:W0:Y:S01]  /*0030*/  S2UR UR6, SR_CTAID.X ;  /* 0x00000000000679c3 */ /* 0x000e220000002500 */
[----:B------:R-:W2:Y:S07]  /*0040*/  LDCU.64 UR4, c[0x0][0x358] ;  /* 0x00006b00ff0477ac */ /* 0x000eae0008000a00 */
[----:B------:R-:W0:Y:S01]  /*0050*/  LDC R9, c[0x0][0x360] ;  /* 0x0000d800ff097b82 */ /* 0x000e220000000800 */
[----:B-1----:R-:W-:Y:S01]  /*0060*/  UISETP.GE.AND UP0, UPT, UR7, 0x2, UPT ;  /* 0x000000020700788c */ /* 0x002fe2000bf06270 */
[----:B0-----:R-:W-:-:S08]  /*0070*/  IMAD R9, R9, UR6, R0 ;  /* 0x0000000609097c24 */ /* 0x001fd0000f8e0200 */
[----:B--2---:R-:W-:Y:S05]  /*0080*/  BRA.U !UP0, `(.L_x_0) ;  /* 0x0000000108487547 */ /* 0x004fea000b800000 */
[----:B------:R-:W0:Y:S01]  /*0090*/  LDC.64 R2, c[0x0][0x380] ;  /* 0x0000e000ff027b82 */ /* 0x000e220000000a00 */
[----:B------:R-:W1:Y:S02]  /*00a0*/  LDCU UR6, c[0x0][0x390] ;  /* 0x00007200ff0677ac */ /* 0x000e640008000800 */
[----:B-1----:R-:W-:Y:S02]  /*00b0*/  IMAD.U32 R0, RZ, RZ, UR6 ;  /* 0x00000006ff007e24 */ /* 0x002fe4000f8e00ff */
[----:B0-----:R-:W-:-:S07]  /*00c0*/  IMAD.WIDE R2, R9, 0x8, R2 ;  /* 0x0000000809027825 */ /* 0x001fce00078e0202 */
.L_x_3:
[----:B------:R-:W-:Y:S01]  /*00d0*/  SHF.R.U32.HI R8, RZ, 0x1, R0 ;  /* 0x00000001ff087819 */ /* 0x000fe20000011600 */
[----:B------:R-:W-:Y:S03]  /*00e0*/  BSSY.RECONVERGENT B0, `(.L_x_1) ;  /* 0x0000008000007945 */ /* 0x000fe60003800200 */
[----:B------:R-:W-:-:S13]  /*00f0*/  ISETP.GE.AND P0, PT, R9, R8, PT ;  /* 0x000000080900720c */ /* 0x000fda0003f06270 */
[----:B0-----:R-:W-:Y:S05]  /*0100*/  @P0 BRA `(.L_x_2) ;  /* 0x0000000000140947 */ /* 0x001fea0003800000 */
[----:B------:R-:W-:Y:S01]  /*0110*/  IMAD.WIDE.U32 R4, R8, 0x8, R2 ;  /* 0x0000000808047825 */ /* 0x000fe200078e0002 */
[----:B------:R-:W2:Y:S05]  /*0120*/  LDG.E.64 R6, desc[UR4][R2.64] ;  /* 0x0000000402067981 */ /* 0x000eaa000c1e1b00 */
[----:B------:R-:W2:Y:S02]  /*0130*/  LDG.E.64 R4, desc[UR4][R4.64] ;  /* 0x0000000404047981 */ /* 0x000ea4000c1e1b00 */
[----:B--2---:R-:W-:-:S07]  /*0140*/  DADD R6, R4, R6 ;  /* 0x0000000004067229 */ /* 0x004fce0000000006 */
[----:B------:R0:W-:Y:S04]  /*0150*/  STG.E.64 desc[UR4][R2.64], R6 ;  /* 0x0000000602007986 */ /* 0x0001e8000c101b04 */
.L_x_2:
[----:B------:R-:W-:Y:S05]  /*0160*/  BSYNC.RECONVERGENT B0 ;  /* 0x0000000000007941 */ /* 0x000fea0003800200 */
.L_x_1:
[----:B------:R-:W-:Y:S01]  /*0170*/  BAR.SYNC.DEFER_BLOCKING 0x0 ;  /* 0x0000000000007b1d */ /* 0x000fe20000010000 */
[----:B------:R-:W-:Y:S02]  /*0180*/  ISETP.GT.U32.AND P0, PT, R0, 0x3, PT ;  /* 0x000000030000780c */ /* 0x000fe40003f04070 */
[----:B------:R-:W-:-:S11]  /*0190*/  MOV R0, R8 ;  /* 0x0000000800007202 */ /* 0x000fd60000000f00 */
[----:B------:R-:W-:Y:S05]  /*01a0*/  @P0 BRA `(.L_x_3) ;  /* 0xfffffffc00c80947 */ /* 0x000fea000383ffff */
.L_x_0:
[----:B------:R-:W-:-:S13]  /*01b0*/  ISETP.NE.AND P0, PT, R9, RZ, PT ;  /* 0x000000ff0900720c */ /* 0x000fda0003f05270 */
[----:B------:R-:W-:Y:S05]  /*01c0*/  @P0 EXIT ;  /* 0x000000000000094d */ /* 0x000fea0003800000 */
[----:B0-----:R-:W0:Y:S02]  /*01d0*/  LDC.64 R2, c[0x0][0x380] ;  /* 0x0000e000ff027b82 */ /* 0x001e240000000a00 */
[----:B0-----:R-:W2:Y:S06]  /*01e0*/  LDG.E.64 R2, desc[UR4][R2.64] ;  /* 0x0000000402027981 */ /* 0x001eac000c1e1b00 */
[----:B------:R-:W2:Y:S02]  /*01f0*/  LDC.64 R4, c[0x0][0x388] ;  /* 0x0000e200ff047b82 */ /* 0x000ea40000000a00 */
[----:B--2---:R-:W-:Y:S01]  /*0200*/  STG.E.64 desc[UR4][R4.64], R2 ;  /* 0x0000000204007986 */ /* 0x004fe2000c101b04 */
[----:B------:R-:W-:Y:S05]  /*0210*/  EXIT ;  /* 0x000000000000794d */ /* 0x000fea0003800000 */
.L_x_4:
[----:B------:R-:W-:-:S00]  /*0220*/  BRA `(.L_x_4) ;  /* 0xfffffffc00fc7947 */ /* 0x000fc0000383ffff */
[----:B------:R-:W-:-:S00]  /*0230*/  NOP ;  /* 0x0000000000007918 */ /* 0x000fc00000000000 */
        /* <DEDUP_REMOVED lines=12> */
.L_x_5:


//--------------------- .nv.shared.reserved.0     --------------------------
	.section	.nv.shared.reserved.0,"aw",@nobits
	.weak		__nv_reservedSMEM_offset_0_alias
	.size		__nv_reservedSMEM_offset_0_alias, 0, 64
	.other		__nv_reservedSMEM_offset_0_alias,@"STO_CUDA_RESERVED_SHARED STV_DEFAULT"
__nv_reservedSMEM_offset_0_alias:
	.zero		0
	.zero		64


//--------------------- .nv.constant0._Z34naive_array_sum_parallel_reductionPdS_i --------------------------
	.section	.nv.constant0._Z34naive_array_sum_parallel_reductionPdS_i,"a",@progbits
	.sectionflags	@""
	.align	4
.nv.constant0._Z34naive_array_sum_parallel_reductionPdS_i:
	.zero		916


//--------------------- SYMBOLS --------------------------

	.type		.nv.reservedSmem.offset0,@object
	.size		.nv.reservedSmem.offset0,0x4
